	.headerflags	@"EF_CUDA_TEXMODE_UNIFIED EF_CUDA_64BIT_ADDRESS EF_CUDA_ACCELERATORS EF_CUDA_SM90 EF_CUDA_VIRTUAL_SM(EF_CUDA_SM90)"
	.elftype	@"ET_EXEC"


//--------------------- .nv.info                  --------------------------
	.section	.nv.info,"",@"SHT_CUDA_INFO"
	.align	4


	//----- nvinfo : EIATTR_REGCOUNT
	.align		4
        /*0000*/ 	.byte	0x04, 0x2f
        /*0002*/ 	.short	(.L_1 - .L_0)
	.align		4
.L_0:
        /*0004*/ 	.word	index@(triton_mm)
        /*0008*/ 	.word	0x00000036


	//----- nvinfo : EIATTR_MIN_STACK_SIZE
	.align		4
.L_1:
        /*000c*/ 	.byte	0x04, 0x12
        /*000e*/ 	.short	(.L_3 - .L_2)
	.align		4
.L_2:
        /*0010*/ 	.word	index@(triton_mm)
        /*0014*/ 	.word	0x00000000


	//----- nvinfo : EIATTR_FRAME_SIZE
	.align		4
.L_3:
        /*0018*/ 	.byte	0x04, 0x11
        /*001a*/ 	.short	(.L_5 - .L_4)
	.align		4
.L_4:
        /*001c*/ 	.word	index@(triton_mm)
        /*0020*/ 	.word	0x00000000


	//----- nvinfo : EIATTR_MIN_STACK_SIZE
	.align		4
.L_5:
        /*0024*/ 	.byte	0x04, 0x12
        /*0026*/ 	.short	(.L_7 - .L_6)
	.align		4
.L_6:
        /*0028*/ 	.word	index@(triton_mm)
        /*002c*/ 	.word	0x00000000
.L_7:


//--------------------- .nv.info.triton_mm        --------------------------
	.section	.nv.info.triton_mm,"",@"SHT_CUDA_INFO"
	.sectionflags	@""
	.align	4


	//----- nvinfo : EIATTR_CUDA_API_VERSION
	.align		4
        /*0000*/ 	.byte	0x04, 0x37
        /*0002*/ 	.short	(.L_9 - .L_8)
.L_8:
        /*0004*/ 	.word	0x0000007c


	//----- nvinfo : EIATTR_KPARAM_INFO
	.align		4
.L_9:
        /*0008*/ 	.byte	0x04, 0x17
        /*000a*/ 	.short	(.L_11 - .L_10)
.L_10:
        /*000c*/ 	.word	0x00000000
        /*0010*/ 	.short	0x0002
        /*0012*/ 	.short	0x0010
        /*0014*/ 	.byte	0x00, 0xf0, 0x21, 0x00


	//----- nvinfo : EIATTR_KPARAM_INFO
	.align		4
.L_11:
        /*0018*/ 	.byte	0x04, 0x17
        /*001a*/ 	.short	(.L_13 - .L_12)
.L_12:
        /*001c*/ 	.word	0x00000000
        /*0020*/ 	.short	0x0001
        /*0022*/ 	.short	0x0008
        /*0024*/ 	.byte	0x00, 0xf0, 0x21, 0x00


	//----- nvinfo : EIATTR_KPARAM_INFO
	.align		4
.L_13:
        /*0028*/ 	.byte	0x04, 0x17
        /*002a*/ 	.short	(.L_15 - .L_14)
.L_14:
        /*002c*/ 	.word	0x00000000
        /*0030*/ 	.short	0x0000
        /*0032*/ 	.short	0x0000
        /*0034*/ 	.byte	0x00, 0xf0, 0x21, 0x00


	//----- nvinfo : EIATTR_SPARSE_MMA_MASK
	.align		4
.L_15:
        /*0038*/ 	.byte	0x03, 0x50
        /*003a*/ 	.short	0x0000


	//----- nvinfo : EIATTR_MAXREG_COUNT
	.align		4
        /*003c*/ 	.byte	0x03, 0x1b
        /*003e*/ 	.short	0x00ff


	//----- nvinfo : EIATTR_EXIT_INSTR_OFFSETS
	.align		4
        /*0040*/ 	.byte	0x04, 0x1c
        /*0042*/ 	.short	(.L_17 - .L_16)


	//   ....[0]....
.L_16:
        /*0044*/ 	.word	0x00001440


	//   ....[1]....
        /*0048*/ 	.word	0x00001490


	//----- nvinfo : EIATTR_MAX_THREADS
	.align		4
.L_17:
        /*004c*/ 	.byte	0x04, 0x05
        /*004e*/ 	.short	(.L_19 - .L_18)
.L_18:
        /*0050*/ 	.word	0x00000040
        /*0054*/ 	.word	0x00000001
        /*0058*/ 	.word	0x00000001


	//----- nvinfo : EIATTR_CBANK_PARAM_SIZE
	.align		4
.L_19:
        /*005c*/ 	.byte	0x03, 0x19
        /*005e*/ 	.short	0x0018


	//----- nvinfo : EIATTR_PARAM_CBANK
	.align		4
        /*0060*/ 	.byte	0x04, 0x0a
        /*0062*/ 	.short	(.L_21 - .L_20)
	.align		4
.L_20:
        /*0064*/ 	.word	index@(.nv.constant0.triton_mm)
        /*0068*/ 	.short	0x0210
        /*006a*/ 	.short	0x0018


	//----- nvinfo : EIATTR_SW_WAR
	.align		4
.L_21:
        /*006c*/ 	.byte	0x04, 0x36
        /*006e*/ 	.short	(.L_23 - .L_22)
.L_22:
        /*0070*/ 	.word	0x00000008
.L_23:


//--------------------- .nv.callgraph             --------------------------
	.section	.nv.callgraph,"",@"SHT_CUDA_CALLGRAPH"
	.align	4
	.sectionentsize	8
	.align		4
        /*0000*/ 	.word	0x00000000
	.align		4
        /*0004*/ 	.word	0xffffffff
	.align		4
        /*0008*/ 	.word	0x00000000
	.align		4
        /*000c*/ 	.word	0xfffffffe
	.align		4
        /*0010*/ 	.word	0x00000000
	.align		4
        /*0014*/ 	.word	0xfffffffd
	.align		4
        /*0018*/ 	.word	0x00000000
	.align		4
        /*001c*/ 	.word	0xfffffffc


//--------------------- .text.triton_mm           --------------------------
	.section	.text.triton_mm,"ax",@progbits
	.sectionflags	@"SHF_BARRIERS=1"
	.align	128
        .global         triton_mm
        .type           triton_mm,@function
        .size           triton_mm,(.L_x_2 - triton_mm)
        .other          triton_mm,@"STO_CUDA_ENTRY STV_DEFAULT"
triton_mm:
.text.triton_mm:
[----:B------:R-:W0:Y:S02]  /*0000*/  LDC R1, c[0x0][0x28] ;  /* 0x00000a00ff017b82 */ /* 0x000e240000000800 */
[----:B------:R-:W1:Y:S01]  /*0010*/  S2R R9, SR_CTAID.X ;  /* 0x0000000000097919 */ /* 0x000e620000002500 */
[----:B------:R-:W-:Y:S01]  /*0020*/  IMAD.MOV.U32 R5, RZ, RZ, -0x8 ;  /* 0xfffffff8ff057424 */ /* 0x000fe200078e00ff */
[----:B------:R-:W2:Y:S01]  /*0030*/  S2UR UR5, SR_CgaCtaId ;  /* 0x00000000000579c3 */ /* 0x000ea20000008800 */
[----:B------:R-:W-:Y:S01]  /*0040*/  UMOV UR4, 0x400 ;  /* 0x0000040000047882 */ /* 0x000fe20000000000 */
[----:B------:R-:W-:Y:S02]  /*0050*/  CS2R R32, SRZ ;  /* 0x0000000000207805 */ /* 0x000fe4000001ff00 */
[----:B------:R-:W-:Y:S01]  /*0060*/  CS2R R34, SRZ ;  /* 0x0000000000227805 */ /* 0x000fe2000001ff00 */
[----:B------:R-:W-:Y:S01]  /*0070*/  ULDC.64 UR6, c[0x0][0x208] ;  /* 0x0000820000067ab9 */ /* 0x000fe20000000a00 */
[----:B--2---:R-:W-:-:S04]  /*0080*/  UPRMT UR4, UR5, 0x654, UR4 ;  /* 0x0000065405047896 */ /* 0x004fc80008000004 */
[----:B------:R-:W-:Y:S01]  /*0090*/  UIADD3 UR5, UR4, 0x400, URZ ;  /* 0x0000040004057890 */ /* 0x000fe2000fffe03f */
[----:B-1----:R-:W-:-:S05]  /*00a0*/  IMAD.HI R0, R9, 0x2aaaaaab, RZ ;  /* 0x2aaaaaab09007827 */ /* 0x002fca00078e02ff */
[----:B------:R-:W-:-:S04]  /*00b0*/  SHF.R.U32.HI R3, RZ, 0x1f, R0 ;  /* 0x0000001fff037819 */ /* 0x000fc80000011600 */
[----:B------:R-:W-:-:S05]  /*00c0*/  LEA.HI.SX32 R0, R0, R3, 0x17 ;  /* 0x0000000300007211 */ /* 0x000fca00078fbaff */
[C---:B------:R-:W-:Y:S02]  /*00d0*/  IMAD R2, R0.reuse, R5, 0x80 ;  /* 0x0000008000027424 */ /* 0x040fe400078e0205 */
[----:B------:R-:W-:-:S03]  /*00e0*/  IMAD R7, R0, -0xc00, R9 ;  /* 0xfffff40000077824 */ /* 0x000fc600078e0209 */
[----:B------:R-:W-:-:S04]  /*00f0*/  VIMNMX R4, R2, 0x8, PT ;  /* 0x0000000802047848 */ /* 0x000fc80003fe0100 */
[-C--:B------:R-:W-:Y:S02]  /*0100*/  IABS R11, R4.reuse ;  /* 0x00000004000b7213 */ /* 0x080fe40000000000 */
[----:B------:R-:W-:Y:S02]  /*0110*/  IABS R8, R4 ;  /* 0x0000000400087213 */ /* 0x000fe40000000000 */
[----:B------:R-:W1:Y:S08]  /*0120*/  I2F.RP R5, R11 ;  /* 0x0000000b00057306 */ /* 0x000e700000209400 */
[----:B-1----:R-:W1:Y:S02]  /*0130*/  MUFU.RCP R5, R5 ;  /* 0x0000000500057308 */ /* 0x002e640000001000 */
[----:B-1----:R-:W-:Y:S01]  /*0140*/  VIADD R2, R5, 0xffffffe ;  /* 0x0ffffffe05027836 */ /* 0x002fe20000000000 */
[----:B------:R-:W-:-:S02]  /*0150*/  IABS R5, R7 ;  /* 0x0000000700057213 */ /* 0x000fc40000000000 */
[----:B------:R-:W-:-:S03]  /*0160*/  LOP3.LUT R7, R7, R4, RZ, 0x3c, !PT ;  /* 0x0000000407077212 */ /* 0x000fc600078e3cff */
[----:B------:R1:W2:Y:S01]  /*0170*/  F2I.FTZ.U32.TRUNC.NTZ R3, R2 ;  /* 0x0000000200037305 */ /* 0x0002a2000021f000 */
[----:B------:R-:W-:Y:S01]  /*0180*/  ISETP.GE.AND P2, PT, R7, RZ, PT ;  /* 0x000000ff0700720c */ /* 0x000fe20003f46270 */
[----:B-1----:R-:W-:Y:S02]  /*0190*/  IMAD.MOV.U32 R2, RZ, RZ, RZ ;  /* 0x000000ffff027224 */ /* 0x002fe400078e00ff */
[----:B--2---:R-:W-:-:S04]  /*01a0*/  IMAD.MOV R6, RZ, RZ, -R3 ;  /* 0x000000ffff067224 */ /* 0x004fc800078e0a03 */
[----:B------:R-:W-:Y:S01]  /*01b0*/  IMAD R13, R6, R11, RZ ;  /* 0x0000000b060d7224 */ /* 0x000fe200078e02ff */
[----:B------:R-:W-:-:S03]  /*01c0*/  IABS R6, R9 ;  /* 0x0000000900067213 */ /* 0x000fc60000000000 */
[----:B------:R-:W-:-:S04]  /*01d0*/  IMAD.HI.U32 R3, R3, R13, R2 ;  /* 0x0000000d03037227 */ /* 0x000fc800078e0002 */
[----:B------:R-:W-:Y:S02]  /*01e0*/  IMAD.MOV R13, RZ, RZ, -R8 ;  /* 0x000000ffff0d7224 */ /* 0x000fe400078e0a08 */
[----:B------:R-:W-:Y:S02]  /*01f0*/  IMAD.MOV.U32 R8, RZ, RZ, R5 ;  /* 0x000000ffff087224 */ /* 0x000fe400078e0005 */
[----:B------:R-:W-:-:S04]  /*0200*/  IMAD.HI.U32 R2, R3, R6, RZ ;  /* 0x0000000603027227 */ /* 0x000fc800078e00ff */
[----:B------:R-:W-:Y:S02]  /*0210*/  IMAD.HI.U32 R5, R3, R8, RZ ;  /* 0x0000000803057227 */ /* 0x000fe400078e00ff */
[----:B------:R-:W1:Y:S02]  /*0220*/  S2R R3, SR_TID.X ;  /* 0x0000000000037919 */ /* 0x000e640000002100 */
[-C--:B------:R-:W-:Y:S02]  /*0230*/  IMAD R2, R2, R13.reuse, R6 ;  /* 0x0000000d02027224 */ /* 0x080fe400078e0206 */
[----:B------:R-:W-:-:S03]  /*0240*/  IMAD R6, R5, R13, R8 ;  /* 0x0000000d05067224 */ /* 0x000fc600078e0208 */
[C---:B------:R-:W-:Y:S02]  /*0250*/  ISETP.GT.U32.AND P1, PT, R11.reuse, R2, PT ;  /* 0x000000020b00720c */ /* 0x040fe40003f24070 */
[----:B------:R-:W-:-:S11]  /*0260*/  ISETP.GT.U32.AND P0, PT, R11, R6, PT ;  /* 0x000000060b00720c */ /* 0x000fd60003f04070 */
[--C-:B------:R-:W-:Y:S01]  /*0270*/  @!P1 IMAD.IADD R2, R2, 0x1, -R11.reuse ;  /* 0x0000000102029824 */ /* 0x100fe200078e0a0b */
[----:B------:R-:W-:Y:S01]  /*0280*/  ISETP.GE.AND P1, PT, R9, RZ, PT ;  /* 0x000000ff0900720c */ /* 0x000fe20003f26270 */
[----:B------:R-:W-:Y:S02]  /*0290*/  @!P0 IMAD.IADD R6, R6, 0x1, -R11 ;  /* 0x0000000106068824 */ /* 0x000fe400078e0a0b */
[----:B------:R-:W-:Y:S01]  /*02a0*/  @!P0 VIADD R5, R5, 0x1 ;  /* 0x0000000105058836 */ /* 0x000fe20000000000 */
[----:B------:R-:W-:Y:S02]  /*02b0*/  ISETP.GT.U32.AND P4, PT, R11, R2, PT ;  /* 0x000000020b00720c */ /* 0x000fe40003f84070 */
[----:B------:R-:W-:Y:S02]  /*02c0*/  ISETP.GE.U32.AND P3, PT, R6, R11, PT ;  /* 0x0000000b0600720c */ /* 0x000fe40003f66070 */
[----:B------:R-:W-:Y:S02]  /*02d0*/  ISETP.NE.AND P0, PT, R4, RZ, PT ;  /* 0x000000ff0400720c */ /* 0x000fe40003f05270 */
[--C-:B-1----:R-:W-:Y:S01]  /*02e0*/  SHF.R.U32.HI R9, RZ, 0x1, R3.reuse ;  /* 0x00000001ff097819 */ /* 0x102fe20000011603 */
[C---:B------:R-:W-:Y:S01]  /*02f0*/  IMAD.SHL.U32 R8, R3.reuse, 0x8, RZ ;  /* 0x0000000803087824 */ /* 0x040fe200078e00ff */
[----:B------:R-:W-:Y:S01]  /*0300*/  SHF.R.U32.HI R15, RZ, 0x4, R3 ;  /* 0x00000004ff0f7819 */ /* 0x000fe20000011603 */
[----:B------:R-:W-:Y:S01]  /*0310*/  IMAD.SHL.U32 R14, R3, 0x10, RZ ;  /* 0x00000010030e7824 */ /* 0x000fe200078e00ff */
[----:B------:R-:W-:-:S03]  /*0320*/  SGXT.U32 R9, R9, 0x5 ;  /* 0x000000050909781a */ /* 0x000fc60000000000 */
[----:B------:R-:W-:Y:S02]  /*0330*/  @!P4 IMAD.IADD R2, R2, 0x1, -R11 ;  /* 0x000000010202c824 */ /* 0x000fe400078e0a0b */
[----:B------:R-:W-:Y:S02]  /*0340*/  @P3 VIADD R5, R5, 0x1 ;  /* 0x0000000105053836 */ /* 0x000fe40000000000 */
[----:B------:R-:W-:Y:S02]  /*0350*/  @!P1 IMAD.MOV R2, RZ, RZ, -R2 ;  /* 0x000000ffff029224 */ /* 0x000fe400078e0a02 */
[----:B------:R-:W-:Y:S01]  /*0360*/  IMAD.MOV.U32 R6, RZ, RZ, R5 ;  /* 0x000000ffff067224 */ /* 0x000fe200078e0005 */
[----:B------:R-:W-:-:S03]  /*0370*/  LOP3.LUT R5, RZ, R4, RZ, 0x33, !PT ;  /* 0x00000004ff057212 */ /* 0x000fc600078e33ff */
[----:B------:R-:W-:Y:S01]  /*0380*/  @!P2 IMAD.MOV R6, RZ, RZ, -R6 ;  /* 0x000000ffff06a224 */ /* 0x000fe200078e0a06 */
[----:B------:R-:W-:-:S04]  /*0390*/  SEL R7, R5, R2, !P0 ;  /* 0x0000000205077207 */ /* 0x000fc80004000000 */
[----:B------:R-:W-:Y:S01]  /*03a0*/  SEL R5, R5, R6, !P0 ;  /* 0x0000000605057207 */ /* 0x000fe20004000000 */
[----:B------:R-:W-:-:S04]  /*03b0*/  IMAD R7, R0, 0x8, R7 ;  /* 0x0000000800077824 */ /* 0x000fc800078e0207 */
[----:B------:R-:W-:Y:S01]  /*03c0*/  IMAD.SHL.U32 R0, R5, 0x20, RZ ;  /* 0x0000002005007824 */ /* 0x000fe200078e00ff */
[----:B------:R-:W-:Y:S01]  /*03d0*/  SHF.R.S32.HI R11, RZ, 0x1a, R7 ;  /* 0x0000001aff0b7819 */ /* 0x000fe20000011407 */
[----:B------:R-:W-:Y:S02]  /*03e0*/  IMAD.SHL.U32 R2, R7, 0x20, RZ ;  /* 0x0000002007027824 */ /* 0x000fe400078e00ff */
[----:B------:R-:W1:Y:S01]  /*03f0*/  LDC.64 R6, c[0x0][0x210] ;  /* 0x00008400ff067b82 */ /* 0x000e620000000a00 */
[-C--:B------:R-:W-:Y:S02]  /*0400*/  LOP3.LUT R5, R0, R9.reuse, RZ, 0xfc, !PT ;  /* 0x0000000900057212 */ /* 0x080fe400078efcff */
[----:B------:R-:W-:Y:S02]  /*0410*/  SGXT R11, R11, 0x1 ;  /* 0x000000010b0b781a */ /* 0x000fe40000000200 */
[----:B------:R-:W-:Y:S01]  /*0420*/  LOP3.LUT R4, R2, R9, RZ, 0xfc, !PT ;  /* 0x0000000902047212 */ /* 0x000fe200078efcff */
[----:B------:R-:W-:-:S03]  /*0430*/  IMAD.HI R10, R5, 0x2aaaaaab, RZ ;  /* 0x2aaaaaab050a7827 */ /* 0x000fc600078e02ff */
[----:B------:R-:W-:Y:S02]  /*0440*/  LEA.HI R11, R11, R4, RZ, 0xc ;  /* 0x000000040b0b7211 */ /* 0x000fe400078f60ff */
[----:B------:R-:W-:Y:S02]  /*0450*/  SHF.R.U32.HI R13, RZ, 0x1f, R10 ;  /* 0x0000001fff0d7819 */ /* 0x000fe4000001160a */
[----:B------:R-:W-:Y:S02]  /*0460*/  LOP3.LUT R11, R11, 0x3ff000, RZ, 0xc0, !PT ;  /* 0x003ff0000b0b7812 */ /* 0x000fe400078ec0ff */
[----:B------:R-:W-:Y:S02]  /*0470*/  LEA.HI R12, R10, R13, RZ, 0x15 ;  /* 0x0000000d0a0c7211 */ /* 0x000fe400078fa8ff */
[----:B------:R-:W-:Y:S01]  /*0480*/  LOP3.LUT R10, R8, 0x8, RZ, 0xc0, !PT ;  /* 0x00000008080a7812 */ /* 0x000fe200078ec0ff */
[----:B------:R-:W-:Y:S01]  /*0490*/  IMAD.IADD R11, R4, 0x1, -R11 ;  /* 0x00000001040b7824 */ /* 0x000fe200078e0a0b */
[----:B------:R-:W-:Y:S01]  /*04a0*/  LOP3.LUT R8, R8, 0x8, R3, 0x48, !PT ;  /* 0x0000000808087812 */ /* 0x000fe200078e4803 */
[----:B------:R-:W-:Y:S01]  /*04b0*/  IMAD R13, R12, -0x3000, R5 ;  /* 0xffffd0000c0d7824 */ /* 0x000fe200078e0205 */
[----:B------:R-:W-:Y:S01]  /*04c0*/  SHF.R.U32.HI R12, RZ, 0x2, R3 ;  /* 0x00000002ff0c7819 */ /* 0x000fe20000011603 */
[----:B------:R-:W2:Y:S01]  /*04d0*/  LDC.64 R4, c[0x0][0x218] ;  /* 0x00008600ff047b82 */ /* 0x000ea20000000a00 */
[----:B------:R-:W-:-:S02]  /*04e0*/  IMAD R11, R11, 0xc00, R10 ;  /* 0x00000c000b0b7824 */ /* 0x000fc400078e020a */
[----:B------:R-:W-:Y:S01]  /*04f0*/  IMAD R13, R13, 0xc00, R10 ;  /* 0x00000c000d0d7824 */ /* 0x000fe200078e020a */
[----:B------:R-:W-:Y:S01]  /*0500*/  SHF.R.U32.HI R10, RZ, 0x3, R3 ;  /* 0x00000003ff0a7819 */ /* 0x000fe20000011603 */
[----:B-1----:R-:W-:Y:S01]  /*0510*/  IMAD.WIDE R6, R11, 0x2, R6 ;  /* 0x000000020b067825 */ /* 0x002fe200078e0206 */
[----:B------:R-:W-:Y:S02]  /*0520*/  SHF.R.U32.HI R11, RZ, 0x4, R3 ;  /* 0x00000004ff0b7819 */ /* 0x000fe40000011603 */
[----:B------:R-:W-:Y:S01]  /*0530*/  SGXT.U32 R10, R10, 0x1 ;  /* 0x000000010a0a781a */ /* 0x000fe20000000000 */
[----:B------:R-:W-:Y:S01]  /*0540*/  IMAD R46, R9, 0x10, R8 ;  /* 0x00000010092e7824 */ /* 0x000fe200078e0208 */
[----:B------:R-:W-:Y:S01]  /*0550*/  SGXT.U32 R12, R12, 0x1 ;  /* 0x000000010c0c781a */ /* 0x000fe20000000000 */
[----:B------:R-:W-:Y:S01]  /*0560*/  IMAD.MOV.U32 R50, RZ, RZ, R6 ;  /* 0x000000ffff327224 */ /* 0x000fe200078e0006 */
[----:B------:R-:W-:Y:S01]  /*0570*/  SGXT.U32 R11, R11, 0x1 ;  /* 0x000000010b0b781a */ /* 0x000fe20000000000 */
[----:B------:R-:W-:Y:S01]  /*0580*/  IMAD.MOV.U32 R51, RZ, RZ, R7 ;  /* 0x000000ffff337224 */ /* 0x000fe200078e0007 */
[----:B------:R-:W-:-:S02]  /*0590*/  LOP3.LUT R3, R10, R12, RZ, 0x3c, !PT ;  /* 0x0000000c0a037212 */ /* 0x000fc400078e3cff */
[----:B------:R-:W-:Y:S02]  /*05a0*/  CS2R R6, SRZ ;  /* 0x0000000000067805 */ /* 0x000fe4000001ff00 */
[----:B------:R-:W-:Y:S02]  /*05b0*/  LOP3.LUT R15, R10, 0x2, R15, 0xf8, !PT ;  /* 0x000000020a0f7812 */ /* 0x000fe400078ef80f */
[----:B------:R-:W-:Y:S02]  /*05c0*/  CS2R R8, SRZ ;  /* 0x0000000000087805 */ /* 0x000fe4000001ff00 */
[C---:B------:R-:W-:Y:S01]  /*05d0*/  LOP3.LUT R12, R11.reuse, R12, RZ, 0x3c, !PT ;  /* 0x0000000c0b0c7212 */ /* 0x040fe200078e3cff */
[----:B------:R-:W-:Y:S01]  /*05e0*/  IMAD.SHL.U32 R11, R11, 0x80, RZ ;  /* 0x000000800b0b7824 */ /* 0x000fe200078e00ff */
[----:B------:R-:W-:Y:S01]  /*05f0*/  LOP3.LUT R10, R14, 0x70, RZ, 0xe2, !PT ;  /* 0x000000700e0a7812 */ /* 0x000fe200078ee2ff */
[----:B------:R-:W-:Y:S01]  /*0600*/  IMAD.SHL.U32 R15, R15, 0x80, RZ ;  /* 0x000000800f0f7824 */ /* 0x000fe200078e00ff */
[----:B------:R-:W-:Y:S01]  /*0610*/  LEA R46, R46, UR4, 0x1 ;  /* 0x000000042e2e7c11 */ /* 0x000fe2000f8e08ff */
[----:B------:R-:W-:-:S02]  /*0620*/  IMAD.SHL.U32 R12, R12, 0x8, RZ ;  /* 0x000000080c0c7824 */ /* 0x000fc400078e00ff */
[----:B------:R-:W-:Y:S02]  /*0630*/  IMAD.SHL.U32 R3, R3, 0x8, RZ ;  /* 0x0000000803037824 */ /* 0x000fe400078e00ff */
[----:B--2---:R-:W-:Y:S01]  /*0640*/  IMAD.WIDE R4, R13, 0x2, R4 ;  /* 0x000000020d047825 */ /* 0x004fe200078e0204 */
[----:B------:R-:W-:Y:S02]  /*0650*/  LOP3.LUT R45, R10, R15, R12, 0xfe, !PT ;  /* 0x0000000f0a2d7212 */ /* 0x000fe400078efe0c */
[----:B------:R-:W-:Y:S02]  /*0660*/  CS2R R12, SRZ ;  /* 0x00000000000c7805 */ /* 0x000fe4000001ff00 */
[----:B------:R-:W-:Y:S01]  /*0670*/  LOP3.LUT R44, R10, R3, R11, 0xfe, !PT ;  /* 0x000000030a2c7212 */ /* 0x000fe200078efe0b */
[----:B------:R-:W-:Y:S01]  /*0680*/  IMAD.MOV.U32 R48, RZ, RZ, R4 ;  /* 0x000000ffff307224 */ /* 0x000fe200078e0004 */
[----:B------:R-:W-:Y:S01]  /*0690*/  CS2R R10, SRZ ;  /* 0x00000000000a7805 */ /* 0x000fe2000001ff00 */
[----:B------:R-:W-:Y:S01]  /*06a0*/  IMAD.MOV.U32 R49, RZ, RZ, R5 ;  /* 0x000000ffff317224 */ /* 0x000fe200078e0005 */
[----:B------:R-:W-:Y:S01]  /*06b0*/  CS2R R4, SRZ ;  /* 0x0000000000047805 */ /* 0x000fe2000001ff00 */
[----:B------:R-:W-:Y:S01]  /*06c0*/  IMAD.MOV.U32 R3, RZ, RZ, -0x10 ;  /* 0xfffffff0ff037424 */ /* 0x000fe200078e00ff */
[----:B------:R-:W-:-:S02]  /*06d0*/  CS2R R14, SRZ ;  /* 0x00000000000e7805 */ /* 0x000fc4000001ff00 */
[----:B------:R-:W-:Y:S02]  /*06e0*/  LEA R44, R44, UR5, 0x1 ;  /* 0x000000052c2c7c11 */ /* 0x000fe4000f8e08ff */
[----:B------:R-:W-:-:S07]  /*06f0*/  LEA R45, R45, UR4, 0x1 ;  /* 0x000000042d2d7c11 */ /* 0x000fce000f8e08ff */
.L_x_0:
[----:B------:R-:W2:Y:S01]  /*0700*/  LDG.E.128 R36, desc[UR6][R50.64] ;  /* 0x0000000632247981 */ /* 0x000ea2000c1e1d00 */
[----:B------:R-:W-:Y:S06]  /*0710*/  BAR.SYNC.DEFER_BLOCKING 0x0 ;  /* 0x0000000000007b1d */ /* 0x000fec0000010000 */
[----:B------:R-:W3:Y:S04]  /*0720*/  LDG.E.128 R16, desc[UR6][R48.64] ;  /* 0x0000000630107981 */ /* 0x000ee8000c1e1d00 */
[----:B--2---:R-:W-:Y:S04]  /*0730*/  STS.128 [R46], R36 ;  /* 0x000000242e007388 */ /* 0x004fe80000000c00 */
[----:B---3--:R-:W-:Y:S01]  /*0740*/  STS.128 [R46+0x400], R16 ;  /* 0x000400102e007388 */ /* 0x008fe20000000c00 */
[----:B------:R-:W-:Y:S06]  /*0750*/  BAR.SYNC.DEFER_BLOCKING 0x0 ;  /* 0x0000000000007b1d */ /* 0x000fec0000010000 */
[----:B------:R-:W2:Y:S04]  /*0760*/  LDG.E.128 R28, desc[UR6][R50.64+0x20] ;  /* 0x00002006321c7981 */ /* 0x000ea8000c1e1d00 */
[----:B------:R-:W-:Y:S04]  /*0770*/  LDSM.16.M88.4 R16, [R45] ;  /* 0x000000002d10783b */ /* 0x000fe80000000200 */
[----:B------:R-:W1:Y:S04]  /*0780*/  LDSM.16.M88.4 R24, [R44] ;  /* 0x000000002c18783b */ /* 0x000e680000000200 */
[----:B------:R-:W3:Y:S01]  /*0790*/  LDSM.16.M88.4 R20, [R44+0x200] ;  /* 0x000200002c14783b */ /* 0x000ee20000000200 */
[----:B------:R-:W-:Y:S06]  /*07a0*/  BAR.SYNC.DEFER_BLOCKING 0x0 ;  /* 0x0000000000007b1d */ /* 0x000fec0000010000 */
[----:B------:R-:W4:Y:S01]  /*07b0*/  LDG.E.128 R40, desc[UR6][R48.64+0x20] ;  /* 0x0000200630287981 */ /* 0x000f22000c1e1d00 */
[----:B-1----:R-:W-:Y:S06]  /*07c0*/  HMMA.16816.F32.BF16 R32, R16, R24, R32 ;  /* 0x000000181020723c */ /* 0x002fec0000041820 */
[----:B------:R-:W-:Y:S06]  /*07d0*/  HMMA.16816.F32.BF16 R4, R16, R26, R4 ;  /* 0x0000001a1004723c */ /* 0x000fec0000041804 */
[----:B---3--:R-:W-:Y:S06]  /*07e0*/  HMMA.16816.F32.BF16 R8, R16, R20, R8 ;  /* 0x000000141008723c */ /* 0x008fec0000041808 */
[----:B------:R-:W-:Y:S01]  /*07f0*/  HMMA.16816.F32.BF16 R12, R16, R22, R12 ;  /* 0x00000016100c723c */ /* 0x000fe2000004180c */
[----:B--2---:R-:W-:Y:S04]  /*0800*/  STS.128 [R46], R28 ;  /* 0x0000001c2e007388 */ /* 0x004fe80000000c00 */
[----:B----4-:R1:W-:Y:S01]  /*0810*/  STS.128 [R46+0x400], R40 ;  /* 0x000400282e007388 */ /* 0x0103e20000000c00 */
[----:B------:R-:W-:Y:S06]  /*0820*/  BAR.SYNC.DEFER_BLOCKING 0x0 ;  /* 0x0000000000007b1d */ /* 0x000fec0000010000 */
[----:B------:R-:W2:Y:S04]  /*0830*/  LDG.E.128 R36, desc[UR6][R50.64+0x40] ;  /* 0x0000400632247981 */ /* 0x000ea8000c1e1d00 */
[----:B------:R-:W-:Y:S04]  /*0840*/  LDSM.16.M88.4 R16, [R45] ;  /* 0x000000002d10783b */ /* 0x000fe80000000200 */
[----:B------:R-:W3:Y:S04]  /*0850*/  LDSM.16.M88.4 R24, [R44] ;  /* 0x000000002c18783b */ /* 0x000ee80000000200 */
[----:B------:R-:W4:Y:S01]  /*0860*/  LDSM.16.M88.4 R20, [R44+0x200] ;  /* 0x000200002c14783b */ /* 0x000f220000000200 */
[----:B------:R-:W-:Y:S06]  /*0870*/  BAR.SYNC.DEFER_BLOCKING 0x0 ;  /* 0x0000000000007b1d */ /* 0x000fec0000010000 */
[----:B-1----:R-:W5:Y:S01]  /*0880*/  LDG.E.128 R40, desc[UR6][R48.64+0x40] ;  /* 0x0000400630287981 */ /* 0x002f62000c1e1d00 */
[----:B---3--:R-:W-:Y:S06]  /*0890*/  HMMA.16816.F32.BF16 R32, R16, R24, R32 ;  /* 0x000000181020723c */ /* 0x008fec0000041820 */
[----:B------:R-:W-:Y:S06]  /*08a0*/  HMMA.16816.F32.BF16 R4, R16, R26, R4 ;  /* 0x0000001a1004723c */ /* 0x000fec0000041804 */
[----:B----4-:R-:W-:Y:S06]  /*08b0*/  HMMA.16816.F32.BF16 R8, R16, R20, R8 ;  /* 0x000000141008723c */ /* 0x010fec0000041808 */
[----:B------:R-:W-:Y:S01]  /*08c0*/  HMMA.16816.F32.BF16 R12, R16, R22, R12 ;  /* 0x00000016100c723c */ /* 0x000fe2000004180c */
[----:B--2---:R-:W-:Y:S04]  /*08d0*/  STS.128 [R46], R36 ;  /* 0x000000242e007388 */ /* 0x004fe80000000c00 */
[----:B-----5:R1:W-:Y:S01]  /*08e0*/  STS.128 [R46+0x400], R40 ;  /* 0x000400282e007388 */ /* 0x0203e20000000c00 */
        /* <DEDUP_REMOVED lines=89> */
[----:B--2---:R1:W-:Y:S04]  /*0e80*/  STS.128 [R46], R28 ;  /* 0x0000001c2e007388 */ /* 0x0043e80000000c00 */
[----:B-----5:R-:W-:Y:S01]  /*0e90*/  STS.128 [R46+0x400], R40 ;  /* 0x000400282e007388 */ /* 0x020fe20000000c00 */
        /* <DEDUP_REMOVED lines=12> */
[----:B-----5:R-:W-:Y:S01]  /*0f60*/  STS.128 [R46+0x400], R28 ;  /* 0x0004001c2e007388 */ /* 0x020fe20000000c00 */
[----:B------:R-:W-:Y:S06]  /*0f70*/  BAR.SYNC.DEFER_BLOCKING 0x0 ;  /* 0x0000000000007b1d */ /* 0x000fec0000010000 */
[----:B------:R-:W-:Y:S04]  /*0f80*/  LDSM.16.M88.4 R12, [R45] ;  /* 0x000000002d0c783b */ /* 0x000fe80000000200 */
[----:B------:R-:W1:Y:S04]  /*0f90*/  LDSM.16.M88.4 R40, [R44] ;  /* 0x000000002c28783b */ /* 0x000e680000000200 */
[----:B------:R-:W2:Y:S04]  /*0fa0*/  LDSM.16.M88.4 R36, [R44+0x200] ;  /* 0x000200002c24783b */ /* 0x000ea80000000200 */
[----:B------:R3:W4:Y:S01]  /*0fb0*/  LDG.E.128 R20, desc[UR6][R50.64+0x160] ;  /* 0x0001600632147981 */ /* 0x000722000c1e1d00 */
[----:B------:R-:W-:Y:S06]  /*0fc0*/  BAR.SYNC.DEFER_BLOCKING 0x0 ;  /* 0x0000000000007b1d */ /* 0x000fec0000010000 */
[----:B------:R5:W4:Y:S01]  /*0fd0*/  LDG.E.128 R24, desc[UR6][R48.64+0x160] ;  /* 0x0001600630187981 */ /* 0x000b22000c1e1d00 */
[----:B-1----:R-:W-:Y:S06]  /*0fe0*/  HMMA.16816.F32.BF16 R32, R12, R40, R32 ;  /* 0x000000280c20723c */ /* 0x002fec0000041820 */
[----:B------:R-:W-:Y:S06]  /*0ff0*/  HMMA.16816.F32.BF16 R4, R12, R42, R4 ;  /* 0x0000002a0c04723c */ /* 0x000fec0000041804 */
[----:B--2---:R-:W-:Y:S06]  /*1000*/  HMMA.16816.F32.BF16 R8, R12, R36, R8 ;  /* 0x000000240c08723c */ /* 0x004fec0000041808 */
[----:B------:R-:W-:Y:S01]  /*1010*/  HMMA.16816.F32.BF16 R12, R12, R38, R16 ;  /* 0x000000260c0c723c */ /* 0x000fe20000041810 */
[----:B------:R-:W-:-:S05]  /*1020*/  VIADD R3, R3, 0xc0 ;  /* 0x000000c003037836 */ /* 0x000fca0000000000 */
[----:B------:R-:W-:Y:S02]  /*1030*/  ISETP.GE.U32.AND P0, PT, R3, 0xbf0, PT ;  /* 0x00000bf00300780c */ /* 0x000fe40003f06070 */
[----:B---3--:R-:W-:Y:S02]  /*1040*/  IADD3 R50, P1, R50, 0x180, RZ ;  /* 0x0000018032327810 */ /* 0x008fe40007f3e0ff */
[----:B-----5:R-:W-:-:S03]  /*1050*/  IADD3 R48, P2, R48, 0x180, RZ ;  /* 0x0000018030307810 */ /* 0x020fc60007f5e0ff */
[----:B------:R-:W-:Y:S02]  /*1060*/  IMAD.X R51, RZ, RZ, R51, P1 ;  /* 0x000000ffff337224 */ /* 0x000fe400008e0633 */
[----:B------:R-:W-:Y:S01]  /*1070*/  IMAD.X R49, RZ, RZ, R49, P2 ;  /* 0x000000ffff317224 */ /* 0x000fe200010e0631 */
[----:B----4-:R-:W-:Y:S04]  /*1080*/  STS.128 [R46], R20 ;  /* 0x000000142e007388 */ /* 0x010fe80000000c00 */
[----:B------:R-:W-:Y:S01]  /*1090*/  STS.128 [R46+0x400], R24 ;  /* 0x000400182e007388 */ /* 0x000fe20000000c00 */
[----:B------:R-:W-:Y:S06]  /*10a0*/  BAR.SYNC.DEFER_BLOCKING 0x0 ;  /* 0x0000000000007b1d */ /* 0x000fec0000010000 */
[----:B------:R-:W-:Y:S04]  /*10b0*/  LDSM.16.M88.4 R16, [R45] ;  /* 0x000000002d10783b */ /* 0x000fe80000000200 */
[----:B------:R-:W1:Y:S04]  /*10c0*/  LDSM.16.M88.4 R36, [R44] ;  /* 0x000000002c24783b */ /* 0x000e680000000200 */
[----:B------:R-:W2:Y:S01]  /*10d0*/  LDSM.16.M88.4 R28, [R44+0x200] ;  /* 0x000200002c1c783b */ /* 0x000ea20000000200 */
[----:B-1----:R-:W-:Y:S06]  /*10e0*/  HMMA.16816.F32.BF16 R32, R16, R36, R32 ;  /* 0x000000241020723c */ /* 0x002fec0000041820 */
[----:B------:R-:W-:Y:S06]  /*10f0*/  HMMA.16816.F32.BF16 R4, R16, R38, R4 ;  /* 0x000000261004723c */ /* 0x000fec0000041804 */
[----:B--2---:R-:W-:Y:S06]  /*1100*/  HMMA.16816.F32.BF16 R8, R16, R28, R8 ;  /* 0x0000001c1008723c */ /* 0x004fec0000041808 */
[----:B------:R-:W-:Y:S01]  /*1110*/  HMMA.16816.F32.BF16 R12, R16, R30, R12 ;  /* 0x0000001e100c723c */ /* 0x000fe2000004180c */
[----:B------:R-:W-:-:S08]  /*1120*/  NOP ;  /* 0x0000000000007918 */ /* 0x000fd00000000000 */
[----:B------:R-:W-:-:S15]  /*1130*/  @!P0 BRA `(.L_x_0) ;  /* 0xfffffff400708947 */ /* 0x000fde000383ffff */
[----:B------:R-:W1:Y:S01]  /*1140*/  S2R R3, SR_TID.X ;  /* 0x0000000000037919 */ /* 0x000e620000002100 */
[----:B------:R-:W2:Y:S01]  /*1150*/  S2UR UR4, SR_CgaCtaId ;  /* 0x00000000000479c3 */ /* 0x000ea20000008800 */
[----:B------:R-:W-:Y:S01]  /*1160*/  UMOV UR5, 0x400 ;  /* 0x0000040000057882 */ /* 0x000fe20000000000 */
[----:B------:R-:W-:-:S06]  /*1170*/  F2FP.BF16.F32.PACK_AB R21, R5, R4 ;  /* 0x000000040515723e */ /* 0x000fcc00000010ff */
[----:B------:R-:W-:Y:S01]  /*1180*/  BAR.SYNC.DEFER_BLOCKING 0x0 ;  /* 0x0000000000007b1d */ /* 0x000fe20000010000 */
[----:B------:R-:W-:Y:S02]  /*1190*/  F2FP.BF16.F32.PACK_AB R11, R11, R10 ;  /* 0x0000000a0b0b723e */ /* 0x000fe400000010ff */
[----:B------:R-:W-:Y:S02]  /*11a0*/  F2FP.BF16.F32.PACK_AB R33, R33, R32 ;  /* 0x000000202121723e */ /* 0x000fe400000010ff */
[----:B------:R-:W-:Y:S02]  /*11b0*/  F2FP.BF16.F32.PACK_AB R35, R35, R34 ;  /* 0x000000222323723e */ /* 0x000fe400000010ff */
[----:B------:R-:W-:Y:S02]  /*11c0*/  F2FP.BF16.F32.PACK_AB R13, R13, R12 ;  /* 0x0000000c0d0d723e */ /* 0x000fe400000010ff */
[----:B------:R-:W-:Y:S01]  /*11d0*/  F2FP.BF16.F32.PACK_AB R15, R15, R14 ;  /* 0x0000000e0f0f723e */ /* 0x000fe200000010ff */
[----:B--2---:R-:W-:Y:S01]  /*11e0*/  UPRMT UR4, UR4, 0x654, UR5 ;  /* 0x0000065404047896 */ /* 0x004fe20008000005 */
[----:B-1----:R-:W-:-:S02]  /*11f0*/  SHF.R.U32.HI R16, RZ, 0x5, R3 ;  /* 0x00000005ff107819 */ /* 0x002fc40000011603 */
[C---:B------:R-:W-:Y:S02]  /*1200*/  LOP3.LUT R17, R3.reuse, 0x1f, RZ, 0xc0, !PT ;  /* 0x0000001f03117812 */ /* 0x040fe400078ec0ff */
[----:B------:R-:W-:Y:S02]  /*1210*/  LOP3.LUT R16, R16, 0x1, RZ, 0xc0, !PT ;  /* 0x0000000110107812 */ /* 0x000fe400078ec0ff */
[----:B------:R-:W-:Y:S02]  /*1220*/  SHF.R.U32.HI R17, RZ, 0x2, R17 ;  /* 0x00000002ff117819 */ /* 0x000fe40000011611 */
[----:B------:R-:W-:Y:S02]  /*1230*/  LOP3.LUT R18, R3, 0x3, RZ, 0xc0, !PT ;  /* 0x0000000303127812 */ /* 0x000fe400078ec0ff */
[----:B------:R-:W-:Y:S01]  /*1240*/  SHF.R.U32.HI R14, RZ, 0x2, R3 ;  /* 0x00000002ff0e7819 */ /* 0x000fe20000011603 */
[C-C-:B------:R-:W-:Y:S02]  /*1250*/  IMAD R19, R16.reuse, 0x10, R17.reuse ;  /* 0x0000001010137824 */ /* 0x140fe400078e0211 */
[----:B------:R-:W-:Y:S01]  /*1260*/  IMAD R5, R16, 0x8, R17 ;  /* 0x0000000810057824 */ /* 0x000fe200078e0211 */
[----:B------:R-:W-:Y:S01]  /*1270*/  F2FP.BF16.F32.PACK_AB R17, R9, R8 ;  /* 0x000000080911723e */ /* 0x000fe200000010ff */
[--C-:B------:R-:W-:Y:S01]  /*1280*/  IMAD R4, R19, 0x14, R18.reuse ;  /* 0x0000001413047824 */ /* 0x100fe200078e0212 */
[----:B------:R-:W-:Y:S01]  /*1290*/  F2FP.BF16.F32.PACK_AB R19, R7, R6 ;  /* 0x000000060713723e */ /* 0x000fe200000010ff */
[----:B------:R-:W1:Y:S03]  /*12a0*/  LDC.64 R8, c[0x0][0x220] ;  /* 0x00008800ff087b82 */ /* 0x000e660000000a00 */
[----:B------:R-:W-:Y:S01]  /*12b0*/  LEA R10, R4, UR4, 0x2 ;  /* 0x00000004040a7c11 */ /* 0x000fe2000f8e10ff */
[----:B------:R-:W-:-:S04]  /*12c0*/  IMAD R4, R5, 0x5, R18 ;  /* 0x0000000505047824 */ /* 0x000fc800078e0212 */
[----:B------:R-:W-:Y:S01]  /*12d0*/  STS [R10], R33 ;  /* 0x000000210a007388 */ /* 0x000fe20000000800 */
[----:B------:R-:W-:-:S03]  /*12e0*/  IMAD.SHL.U32 R4, R4, 0x8, RZ ;  /* 0x0000000804047824 */ /* 0x000fc600078e00ff */
[----:B------:R-:W-:Y:S02]  /*12f0*/  STS [R10+0x280], R35 ;  /* 0x000280230a007388 */ /* 0x000fe40000000800 */
[----:B------:R-:W-:Y:S02]  /*1300*/  LEA R12, R4, UR4, 0x1 ;  /* 0x00000004040c7c11 */ /* 0x000fe4000f8e08ff */
[----:B------:R2:W-:Y:S04]  /*1310*/  STS [R10+0x10], R21 ;  /* 0x000010150a007388 */ /* 0x0005e80000000800 */
[----:B------:R-:W-:Y:S04]  /*1320*/  STS [R10+0x290], R19 ;  /* 0x000290130a007388 */ /* 0x000fe80000000800 */
[----:B------:R-:W-:Y:S01]  /*1330*/  STS [R10+0x20], R17 ;  /* 0x000020110a007388 */ /* 0x000fe20000000800 */
[----:B--2---:R-:W-:Y:S01]  /*1340*/  IMAD.SHL.U32 R21, R3, 0x8, RZ ;  /* 0x0000000803157824 */ /* 0x004fe200078e00ff */
[----:B------:R-:W-:-:S02]  /*1350*/  SGXT.U32 R3, R14, 0x4 ;  /* 0x000000040e03781a */ /* 0x000fc40000000000 */
[----:B------:R2:W-:Y:S02]  /*1360*/  STS [R10+0x2a0], R11 ;  /* 0x0002a00b0a007388 */ /* 0x0005e40000000800 */
[----:B------:R-:W-:Y:S02]  /*1370*/  LOP3.LUT R0, R0, 0x18, R21, 0xf8, !PT ;  /* 0x0000001800007812 */ /* 0x000fe400078ef815 */
[----:B------:R-:W-:Y:S01]  /*1380*/  STS [R10+0x30], R13 ;  /* 0x0000300d0a007388 */ /* 0x000fe20000000800 */
[----:B------:R-:W-:Y:S02]  /*1390*/  LOP3.LUT R3, R3, R2, RZ, 0xfc, !PT ;  /* 0x0000000203037212 */ /* 0x000fe400078efcff */
[----:B------:R-:W-:Y:S01]  /*13a0*/  ISETP.GE.AND P0, PT, R0, 0x3000, PT ;  /* 0x000030000000780c */ /* 0x000fe20003f06270 */
[----:B------:R-:W-:Y:S01]  /*13b0*/  STS [R10+0x2b0], R15 ;  /* 0x0002b00f0a007388 */ /* 0x000fe20000000800 */
[C---:B------:R-:W-:Y:S01]  /*13c0*/  LOP3.LUT R2, R3.reuse, 0x10, RZ, 0xfc, !PT ;  /* 0x0000001003027812 */ /* 0x040fe200078efcff */
[C---:B--2---:R-:W-:Y:S01]  /*13d0*/  IMAD R11, R3.reuse, 0x3000, R0 ;  /* 0x00003000030b7824 */ /* 0x044fe200078e0200 */
[----:B------:R-:W-:Y:S01]  /*13e0*/  BAR.SYNC.DEFER_BLOCKING 0x0 ;  /* 0x0000000000007b1d */ /* 0x000fe20000010000 */
[----:B------:R-:W-:-:S02]  /*13f0*/  ISETP.LT.AND P1, PT, R3, 0x1000, !P0 ;  /* 0x000010000300780c */ /* 0x000fc40004721270 */
[----:B------:R-:W-:Y:S01]  /*1400*/  ISETP.LT.AND P0, PT, R2, 0x1000, !P0 ;  /* 0x000010000200780c */ /* 0x000fe20004701270 */
[----:B-1----:R-:W-:Y:S02]  /*1410*/  IMAD.WIDE R2, R11, 0x2, R8 ;  /* 0x000000020b027825 */ /* 0x002fe400078e0208 */
[----:B------:R-:W1:Y:S08]  /*1420*/  LDS.128 R4, [R12] ;  /* 0x000000000c047984 */ /* 0x000e700000000c00 */
[----:B-1----:R1:W-:Y:S02]  /*1430*/  @P1 STG.E.128 desc[UR6][R2.64], R4 ;  /* 0x0000000402001986 */ /* 0x0023e4000c101d06 */
[----:B------:R-:W-:Y:S05]  /*1440*/  @!P0 EXIT ;  /* 0x000000000000894d */ /* 0x000fea0003800000 */
[----:B------:R-:W0:Y:S01]  /*1450*/  LDS.128 R12, [R12+0x500] ;  /* 0x000500000c0c7984 */ /* 0x000e220000000c00 */
[----:B------:R-:W-:-:S04]  /*1460*/  VIADD R11, R11, 0x30000 ;  /* 0x000300000b0b7836 */ /* 0x000fc80000000000 */
[----:B------:R-:W-:-:S05]  /*1470*/  IMAD.WIDE R8, R11, 0x2, R8 ;  /* 0x000000020b087825 */ /* 0x000fca00078e0208 */
[----:B0-----:R-:W-:Y:S01]  /*1480*/  STG.E.128 desc[UR6][R8.64], R12 ;  /* 0x0000000c08007986 */ /* 0x001fe2000c101d06 */
[----:B------:R-:W-:Y:S05]  /*1490*/  EXIT ;  /* 0x000000000000794d */ /* 0x000fea0003800000 */
.L_x_1:
[----:B------:R-:W-:-:S00]  /*14a0*/  BRA `(.L_x_1) ;  /* 0xfffffffc00fc7947 */ /* 0x000fc0000383ffff */
[----:B------:R-:W-:-:S00]  /*14b0*/  NOP ;  /* 0x0000000000007918 */ /* 0x000fc00000000000 */
        /* <DEDUP_REMOVED lines=12> */
.L_x_2:


//--------------------- .nv.shared.triton_mm      --------------------------
	.section	.nv.shared.triton_mm,"aw",@nobits
	.sectionflags	@""
	.align	16
	.zero		1024


//--------------------- .nv.constant0.triton_mm   --------------------------
	.section	.nv.constant0.triton_mm,"a",@progbits
	.sectionflags	@""
	.align	4
.nv.constant0.triton_mm:
	.zero		552
